//
// Generated by NVIDIA NVVM Compiler
//
// Compiler Build ID: CL-36424714
// Cuda compilation tools, release 13.0, V13.0.88
// Based on NVVM 20.0.0
//

.version 9.0
.target sm_100
.address_size 64

	// .globl	_Z3sumPfS_i
// _ZZ3sumPfS_iE6s_data has been demoted

.visible .entry _Z3sumPfS_i(
	.param .u64 .ptr .align 1 _Z3sumPfS_i_param_0,
	.param .u64 .ptr .align 1 _Z3sumPfS_i_param_1,
	.param .u32 _Z3sumPfS_i_param_2
)
{
	.reg .pred 	%p<8>;
	.reg .b32 	%r<15>;
	.reg .b32 	%f<6>;
	.reg .b64 	%rd<9>;
	// demoted variable
	.shared .align 4 .b8 _ZZ3sumPfS_iE6s_data[2048];
	ld.param.u64 	%rd1, [_Z3sumPfS_i_param_0];
	ld.param.u64 	%rd2, [_Z3sumPfS_i_param_1];
	ld.param.u32 	%r8, [_Z3sumPfS_i_param_2];
	mov.u32 	%r1, %tid.x;
	mov.u32 	%r2, %ctaid.x;
	mov.u32 	%r14, %ntid.x;
	mad.lo.s32 	%r4, %r2, %r14, %r1;
	setp.ge.u32 	%p1, %r4, %r8;
	shl.b32 	%r9, %r1, 2;
	mov.u32 	%r10, _ZZ3sumPfS_iE6s_data;
	add.s32 	%r5, %r10, %r9;
	@%p1 bra 	$L__BB0_2;
	cvta.to.global.u64 	%rd3, %rd1;
	mul.wide.u32 	%rd4, %r4, 4;
	add.s64 	%rd5, %rd3, %rd4;
	ld.global.f32 	%f1, [%rd5];
	st.shared.f32 	[%r5], %f1;
$L__BB0_2:
	bar.sync 	0;
	setp.lt.u32 	%p2, %r14, 2;
	@%p2 bra 	$L__BB0_6;
$L__BB0_3:
	shr.u32 	%r7, %r14, 1;
	setp.ge.u32 	%p3, %r1, %r7;
	add.s32 	%r11, %r7, %r4;
	setp.ge.u32 	%p4, %r11, %r8;
	or.pred  	%p5, %p3, %p4;
	@%p5 bra 	$L__BB0_5;
	shl.b32 	%r12, %r7, 2;
	add.s32 	%r13, %r5, %r12;
	ld.shared.f32 	%f2, [%r13];
	ld.shared.f32 	%f3, [%r5];
	add.f32 	%f4, %f2, %f3;
	st.shared.f32 	[%r5], %f4;
$L__BB0_5:
	bar.sync 	0;
	setp.gt.u32 	%p6, %r14, 3;
	mov.u32 	%r14, %r7;
	@%p6 bra 	$L__BB0_3;
$L__BB0_6:
	setp.ne.s32 	%p7, %r1, 0;
	@%p7 bra 	$L__BB0_8;
	ld.shared.f32 	%f5, [_ZZ3sumPfS_iE6s_data];
	cvta.to.global.u64 	%rd6, %rd2;
	mul.wide.u32 	%rd7, %r2, 4;
	add.s64 	%rd8, %rd6, %rd7;
	st.global.f32 	[%rd8], %f5;
$L__BB0_8:
	ret;

}


// ===== COMPILED SASS (sm_100) =====

	.target	sm_100

	.elftype	@"ET_EXEC"


//--------------------- .note.nv.tkinfo           --------------------------
	.section	.note.nv.tkinfo,"",@"SHT_NOTE"
	.sectionflags	@"SHF_NOTE_NV_TKINFO"
	.tkinfo
        /*0018*/ 	.word	0x00000002
        /*0030*/ 	.string	""
        /*0030*/ 	.string	"ptxas"
        /*0030*/ 	.string	"Cuda compilation tools, release 13.0, V13.0.88"
        /*0030*/ 	.string	"Build cuda_13.0.r13.0/compiler.36424714_0"
        /*0030*/ 	.string	"-arch sm_100 -m 64 "



//--------------------- .note.nv.cuinfo           --------------------------
	.section	.note.nv.cuinfo,"",@"SHT_NOTE"
	.sectionflags	@"SHF_NOTE_NV_CUINFO"
        /*0018*/ 	.short	0x0002
        /*001a*/ 	.short	0x0064
        /*001c*/ 	.short	0x0082
	.zero		2


//--------------------- .nv.info                  --------------------------
	.section	.nv.info,"",@"SHT_CUDA_INFO"
	.align	4


	//----- nvinfo : EIATTR_REGCOUNT
	.align		4
        /*0000*/ 	.byte	0x04, 0x2f
        /*0002*/ 	.short	(.L_1 - .L_0)
	.align		4
.L_0:
        /*0004*/ 	.word	index@(_Z3sumPfS_i)
        /*0008*/ 	.word	0x0000000c


	//----- nvinfo : EIATTR_FRAME_SIZE
	.align		4
.L_1:
        /*000c*/ 	.byte	0x04, 0x11
        /*000e*/ 	.short	(.L_3 - .L_2)
	.align		4
.L_2:
        /*0010*/ 	.word	index@(_Z3sumPfS_i)
        /*0014*/ 	.word	0x00000000


	//----- nvinfo : EIATTR_MIN_STACK_SIZE
	.align		4
.L_3:
        /*0018*/ 	.byte	0x04, 0x12
        /*001a*/ 	.short	(.L_5 - .L_4)
	.align		4
.L_4:
        /*001c*/ 	.word	index@(_Z3sumPfS_i)
        /*0020*/ 	.word	0x00000000
.L_5:


//--------------------- .nv.compat                --------------------------
	.section	.nv.compat,"",@"SHT_CUDA_COMPAT_INFO"
	.align	4
        /*0000*/ 	.byte	0x02, 0x09, 0x00, 0x00, 0x02, 0x02, 0x01, 0x00, 0x02, 0x05, 0x05, 0x00, 0x03, 0x07, 0x01, 0x01
        /*0010*/ 	.byte	0x02, 0x03, 0x00, 0x00, 0x02, 0x06, 0x01, 0x00, 0x04, 0x0b, 0x08, 0x00, 0x09, 0x00, 0x00, 0x00
        /*0020*/ 	.byte	0x00, 0x00, 0x00, 0x00


//--------------------- .nv.info._Z3sumPfS_i      --------------------------
	.section	.nv.info._Z3sumPfS_i,"",@"SHT_CUDA_INFO"
	.sectionflags	@""
	.align	4


	//----- nvinfo : EIATTR_CUDA_API_VERSION
	.align		4
        /*0000*/ 	.byte	0x04, 0x37
        /*0002*/ 	.short	(.L_7 - .L_6)
.L_6:
        /*0004*/ 	.word	0x00000082


	//----- nvinfo : EIATTR_KPARAM_INFO
	.align		4
.L_7:
        /*0008*/ 	.byte	0x04, 0x17
        /*000a*/ 	.short	(.L_9 - .L_8)
.L_8:
        /*000c*/ 	.word	0x00000000
        /*0010*/ 	.short	0x0002
        /*0012*/ 	.short	0x0010
        /*0014*/ 	.byte	0x00, 0xf0, 0x11, 0x00


	//----- nvinfo : EIATTR_KPARAM_INFO
	.align		4
.L_9:
        /*0018*/ 	.byte	0x04, 0x17
        /*001a*/ 	.short	(.L_11 - .L_10)
.L_10:
        /*001c*/ 	.word	0x00000000
        /*0020*/ 	.short	0x0001
        /*0022*/ 	.short	0x0008
        /*0024*/ 	.byte	0x00, 0xf5, 0x21, 0x00


	//----- nvinfo : EIATTR_KPARAM_INFO
	.align		4
.L_11:
        /*0028*/ 	.byte	0x04, 0x17
        /*002a*/ 	.short	(.L_13 - .L_12)
.L_12:
        /*002c*/ 	.word	0x00000000
        /*0030*/ 	.short	0x0000
        /*0032*/ 	.short	0x0000
        /*0034*/ 	.byte	0x00, 0xf5, 0x21, 0x00


	//----- nvinfo : EIATTR_SPARSE_MMA_MASK
	.align		4
.L_13:
        /*0038*/ 	.byte	0x03, 0x50
        /*003a*/ 	.short	0x0000


	//----- nvinfo : EIATTR_MAXREG_COUNT
	.align		4
        /*003c*/ 	.byte	0x03, 0x1b
        /*003e*/ 	.short	0x00ff


	//----- nvinfo : EIATTR_NUM_BARRIERS
	.align		4
        /*0040*/ 	.byte	0x02, 0x4c
        /*0042*/ 	.byte	0x01
	.zero		1


	//----- nvinfo : EIATTR_MERCURY_ISA_VERSION
	.align		4
        /*0044*/ 	.byte	0x03, 0x5f
        /*0046*/ 	.short	0x0101


	//----- nvinfo : EIATTR_VRC_CTA_INIT_COUNT
	.align		4
        /*0048*/ 	.byte	0x02, 0x4a
	.zero		1
	.zero		1


	//----- nvinfo : EIATTR_EXIT_INSTR_OFFSETS
	.align		4
        /*004c*/ 	.byte	0x04, 0x1c
        /*004e*/ 	.short	(.L_15 - .L_14)


	//   ....[0]....
.L_14:
        /*0050*/ 	.word	0x00000240


	//   ....[1]....
        /*0054*/ 	.word	0x000002c0


	//----- nvinfo : EIATTR_CBANK_PARAM_SIZE
	.align		4
.L_15:
        /*0058*/ 	.byte	0x03, 0x19
        /*005a*/ 	.short	0x0014


	//----- nvinfo : EIATTR_PARAM_CBANK
	.align		4
        /*005c*/ 	.byte	0x04, 0x0a
        /*005e*/ 	.short	(.L_17 - .L_16)
	.align		4
.L_16:
        /*0060*/ 	.word	index@(.nv.constant0._Z3sumPfS_i)
        /*0064*/ 	.short	0x0380
        /*0066*/ 	.short	0x0014


	//----- nvinfo : EIATTR_SW_WAR
	.align		4
.L_17:
        /*0068*/ 	.byte	0x04, 0x36
        /*006a*/ 	.short	(.L_19 - .L_18)
.L_18:
        /*006c*/ 	.word	0x00000008
.L_19:


//--------------------- .nv.callgraph             --------------------------
	.section	.nv.callgraph,"",@"SHT_CUDA_CALLGRAPH"
	.align	4
	.sectionentsize	8
	.align		4
        /*0000*/ 	.word	0x00000000
	.align		4
        /*0004*/ 	.word	0xffffffff
	.align		4
        /*0008*/ 	.word	0x00000000
	.align		4
        /*000c*/ 	.word	0xfffffffe
	.align		4
        /*0010*/ 	.word	0x00000000
	.align		4
        /*0014*/ 	.word	0xfffffffd
	.align		4
        /*0018*/ 	.word	0x00000000
	.align		4
        /*001c*/ 	.word	0xfffffffc


//--------------------- .text._Z3sumPfS_i         --------------------------
	.section	.text._Z3sumPfS_i,"ax",@progbits
	.align	128
        .global         _Z3sumPfS_i
        .type           _Z3sumPfS_i,@function
        .size           _Z3sumPfS_i,(.L_x_3 - _Z3sumPfS_i)
        .other          _Z3sumPfS_i,@"STO_CUDA_ENTRY STV_DEFAULT"
_Z3sumPfS_i:
.text._Z3sumPfS_i:
[----:B------:R-:W-:Y:S01]  /*0000*/  LDC R1, c[0x0][0x37c] ;  /* 0x0000df00ff017b82 */ /* 0x000fe20000000800 */
[----:B------:R-:W0:Y:S01]  /*0010*/  S2R R6, SR_TID.X ;  /* 0x0000000000067919 */ /* 0x000e220000002100 */
[----:B------:R-:W0:Y:S01]  /*0020*/  LDCU UR8, c[0x0][0x360] ;  /* 0x00006c00ff0877ac */ /* 0x000e220008000800 */
[----:B------:R-:W0:Y:S01]  /*0030*/  S2R R7, SR_CTAID.X ;  /* 0x0000000000077919 */ /* 0x000e220000002500 */
[----:B------:R-:W1:Y:S01]  /*0040*/  LDCU UR4, c[0x0][0x390] ;  /* 0x00007200ff0477ac */ /* 0x000e620008000800 */
[----:B------:R-:W2:Y:S01]  /*0050*/  LDCU.64 UR6, c[0x0][0x358] ;  /* 0x00006b00ff0677ac */ /* 0x000ea20008000a00 */
[----:B0-----:R-:W-:-:S05]  /*0060*/  IMAD R5, R7, UR8, R6 ;  /* 0x0000000807057c24 */ /* 0x001fca000f8e0206 */
[----:B-1----:R-:W-:-:S13]  /*0070*/  ISETP.GE.U32.AND P0, PT, R5, UR4, PT ;  /* 0x0000000405007c0c */ /* 0x002fda000bf06070 */
[----:B------:R-:W0:Y:S02]  /*0080*/  @!P0 LDC.64 R2, c[0x0][0x380] ;  /* 0x0000e000ff028b82 */ /* 0x000e240000000a00 */
[----:B0-----:R-:W-:-:S06]  /*0090*/  @!P0 IMAD.WIDE.U32 R2, R5, 0x4, R2 ;  /* 0x0000000405028825 */ /* 0x001fcc00078e0002 */
[----:B--2---:R-:W2:Y:S01]  /*00a0*/  @!P0 LDG.E R3, desc[UR6][R2.64] ;  /* 0x0000000602038981 */ /* 0x004ea2000c1e1900 */
[----:B------:R-:W0:Y:S01]  /*00b0*/  S2UR UR5, SR_CgaCtaId ;  /* 0x00000000000579c3 */ /* 0x000e220000008800 */
[----:B------:R-:W-:Y:S01]  /*00c0*/  IMAD.U32 R4, RZ, RZ, UR8 ;  /* 0x00000008ff047e24 */ /* 0x000fe2000f8e00ff */
[----:B------:R-:W-:Y:S01]  /*00d0*/  UMOV UR4, 0x400 ;  /* 0x0000040000047882 */ /* 0x000fe20000000000 */
[----:B------:R-:W-:-:S03]  /*00e0*/  ISETP.NE.AND P1, PT, R6, RZ, PT ;  /* 0x000000ff0600720c */ /* 0x000fc60003f25270 */
[----:B------:R-:W-:Y:S01]  /*00f0*/  ISETP.GE.U32.AND P2, PT, R4, 0x2, PT ;  /* 0x000000020400780c */ /* 0x000fe20003f46070 */
[----:B0-----:R-:W-:-:S06]  /*0100*/  ULEA UR4, UR5, UR4, 0x18 ;  /* 0x0000000405047291 */ /* 0x001fcc000f8ec0ff */
[----:B------:R-:W-:-:S05]  /*0110*/  LEA R0, R6, UR4, 0x2 ;  /* 0x0000000406007c11 */ /* 0x000fca000f8e10ff */
[----:B--2---:R0:W-:Y:S01]  /*0120*/  @!P0 STS [R0], R3 ;  /* 0x0000000300008388 */ /* 0x0041e20000000800 */
[----:B------:R-:W-:Y:S06]  /*0130*/  BAR.SYNC.DEFER_BLOCKING 0x0 ;  /* 0x0000000000007b1d */ /* 0x000fec0000010000 */
[----:B------:R-:W-:Y:S05]  /*0140*/  @!P2 BRA `(.L_x_0) ;  /* 0x00000000003ca947 */ /* 0x000fea0003800000 */
[----:B------:R-:W1:Y:S01]  /*0150*/  LDCU UR4, c[0x0][0x390] ;  /* 0x00007200ff0477ac */ /* 0x000e620008000800 */
[----:B------:R-:W-:Y:S01]  /*0160*/  NOP ;  /* 0x0000000000007918 */ /* 0x000fe20000000000 */
.L_x_1:
[----:B------:R-:W-:-:S05]  /*0170*/  SHF.R.U32.HI R9, RZ, 0x1, R4 ;  /* 0x00000001ff097819 */ /* 0x000fca0000011604 */
[----:B------:R-:W-:-:S05]  /*0180*/  IMAD.IADD R2, R5, 0x1, R9 ;  /* 0x0000000105027824 */ /* 0x000fca00078e0209 */
[----:B-1----:R-:W-:-:S04]  /*0190*/  ISETP.GE.U32.AND P0, PT, R2, UR4, PT ;  /* 0x0000000402007c0c */ /* 0x002fc8000bf06070 */
[----:B------:R-:W-:-:S13]  /*01a0*/  ISETP.GE.U32.OR P0, PT, R6, R9, P0 ;  /* 0x000000090600720c */ /* 0x000fda0000706470 */
[----:B------:R-:W-:Y:S01]  /*01b0*/  @!P0 IMAD R2, R9, 0x4, R0 ;  /* 0x0000000409028824 */ /* 0x000fe200078e0200 */
[----:B0-----:R-:W-:Y:S05]  /*01c0*/  @!P0 LDS R3, [R0] ;  /* 0x0000000000038984 */ /* 0x001fea0000000800 */
[----:B------:R-:W0:Y:S02]  /*01d0*/  @!P0 LDS R2, [R2] ;  /* 0x0000000002028984 */ /* 0x000e240000000800 */
[----:B0-----:R-:W-:-:S05]  /*01e0*/  @!P0 FADD R3, R2, R3 ;  /* 0x0000000302038221 */ /* 0x001fca0000000000 */
[----:B------:R2:W-:Y:S01]  /*01f0*/  @!P0 STS [R0], R3 ;  /* 0x0000000300008388 */ /* 0x0005e20000000800 */
[----:B------:R-:W-:Y:S01]  /*0200*/  BAR.SYNC.DEFER_BLOCKING 0x0 ;  /* 0x0000000000007b1d */ /* 0x000fe20000010000 */
[----:B------:R-:W-:Y:S01]  /*0210*/  ISETP.GT.U32.AND P0, PT, R4, 0x3, PT ;  /* 0x000000030400780c */ /* 0x000fe20003f04070 */
[----:B------:R-:W-:-:S12]  /*0220*/  IMAD.MOV.U32 R4, RZ, RZ, R9 ;  /* 0x000000ffff047224 */ /* 0x000fd800078e0009 */
[----:B--2---:R-:W-:Y:S05]  /*0230*/  @P0 BRA `(.L_x_1) ;  /* 0xfffffffc00cc0947 */ /* 0x004fea000383ffff */
.L_x_0:
[----:B------:R-:W-:Y:S05]  /*0240*/  @P1 EXIT ;  /* 0x000000000000194d */ /* 0x000fea0003800000 */
[----:B------:R-:W1:Y:S01]  /*0250*/  S2UR UR5, SR_CgaCtaId ;  /* 0x00000000000579c3 */ /* 0x000e620000008800 */
[----:B------:R-:W-:-:S07]  /*0260*/  UMOV UR4, 0x400 ;  /* 0x0000040000047882 */ /* 0x000fce0000000000 */
[----:B0-----:R-:W0:Y:S01]  /*0270*/  LDC.64 R2, c[0x0][0x388] ;  /* 0x0000e200ff027b82 */ /* 0x001e220000000a00 */
[----:B-1----:R-:W-:Y:S01]  /*0280*/  ULEA UR4, UR5, UR4, 0x18 ;  /* 0x0000000405047291 */ /* 0x002fe2000f8ec0ff */
[----:B0-----:R-:W-:-:S08]  /*0290*/  IMAD.WIDE.U32 R2, R7, 0x4, R2 ;  /* 0x0000000407027825 */ /* 0x001fd000078e0002 */
[----:B------:R-:W0:Y:S04]  /*02a0*/  LDS R5, [UR4] ;  /* 0x00000004ff057984 */ /* 0x000e280008000800 */
[----:B0-----:R-:W-:Y:S01]  /*02b0*/  STG.E desc[UR6][R2.64], R5 ;  /* 0x0000000502007986 */ /* 0x001fe2000c101906 */
[----:B------:R-:W-:Y:S05]  /*02c0*/  EXIT ;  /* 0x000000000000794d */ /* 0x000fea0003800000 */
.L_x_2:
[----:B------:R-:W-:-:S00]  /*02d0*/  BRA `(.L_x_2) ;  /* 0xfffffffc00fc7947 */ /* 0x000fc0000383ffff */
[----:B------:R-:W-:-:S00]  /*02e0*/  NOP ;  /* 0x0000000000007918 */ /* 0x000fc00000000000 */
        /* <DEDUP_REMOVED lines=9> */
.L_x_3:


//--------------------- .nv.shared._Z3sumPfS_i    --------------------------
	.section	.nv.shared._Z3sumPfS_i,"aw",@nobits
	.sectionflags	@""
	.align	4
.nv.shared._Z3sumPfS_i:
	.zero		3072


//--------------------- .nv.shared.reserved.0     --------------------------
	.section	.nv.shared.reserved.0,"aw",@nobits
	.weak		__nv_reservedSMEM_offset_0_alias
	.size		__nv_reservedSMEM_offset_0_alias, 0, 64
	.other		__nv_reservedSMEM_offset_0_alias,@"STO_CUDA_RESERVED_SHARED STV_DEFAULT"
__nv_reservedSMEM_offset_0_alias:
	.zero		0
	.zero		64


//--------------------- .nv.constant0._Z3sumPfS_i --------------------------
	.section	.nv.constant0._Z3sumPfS_i,"a",@progbits
	.sectionflags	@""
	.align	4
.nv.constant0._Z3sumPfS_i:
	.zero		916


//--------------------- SYMBOLS --------------------------

	.type		.nv.reservedSmem.offset0,@object
	.size		.nv.reservedSmem.offset0,0x4
	.type		.nv.reservedSmem.cap,@object
	.size		.nv.reservedSmem.cap,0x4
